	.headerflags	@"EF_CUDA_TEXMODE_UNIFIED EF_CUDA_64BIT_ADDRESS EF_CUDA_ACCELERATORS EF_CUDA_SM90 EF_CUDA_VIRTUAL_SM(EF_CUDA_SM90)"
	.elftype	@"ET_EXEC"


//--------------------- .nv.info                  --------------------------
	.section	.nv.info,"",@"SHT_CUDA_INFO"
	.align	4


	//----- nvinfo : EIATTR_REGCOUNT
	.align		4
        /*0000*/ 	.byte	0x04, 0x2f
        /*0002*/ 	.short	(.L_3 - .L_2)
	.align		4
.L_2:
        /*0004*/ 	.word	index@(triton_poi_fused__native_batch_norm_legit_no_training_add_leaky_relu_20)
        /*0008*/ 	.word	0x00000020


	//----- nvinfo : EIATTR_MIN_STACK_SIZE
	.align		4
.L_3:
        /*000c*/ 	.byte	0x04, 0x12
        /*000e*/ 	.short	(.L_5 - .L_4)
	.align		4
.L_4:
        /*0010*/ 	.word	index@(triton_poi_fused__native_batch_norm_legit_no_training_add_leaky_relu_20)
        /*0014*/ 	.word	0x00000000


	//----- nvinfo : EIATTR_FRAME_SIZE
	.align		4
.L_5:
        /*0018*/ 	.byte	0x04, 0x11
        /*001a*/ 	.short	(.L_7 - .L_6)
	.align		4
.L_6:
        /*001c*/ 	.word	index@(triton_poi_fused__native_batch_norm_legit_no_training_add_leaky_relu_20)
        /*0020*/ 	.word	0x00000000


	//----- nvinfo : EIATTR_MIN_STACK_SIZE
	.align		4
.L_7:
        /*0024*/ 	.byte	0x04, 0x12
        /*0026*/ 	.short	(.L_9 - .L_8)
	.align		4
.L_8:
        /*0028*/ 	.word	index@(triton_poi_fused__native_batch_norm_legit_no_training_add_leaky_relu_20)
        /*002c*/ 	.word	0x00000000
.L_9:


//--------------------- .nv.info.triton_poi_fused__native_batch_norm_legit_no_training_add_leaky_relu_20 --------------------------
	.section	.nv.info.triton_poi_fused__native_batch_norm_legit_no_training_add_leaky_relu_20,"",@"SHT_CUDA_INFO"
	.sectionflags	@""
	.align	4


	//----- nvinfo : EIATTR_CUDA_API_VERSION
	.align		4
        /*0000*/ 	.byte	0x04, 0x37
        /*0002*/ 	.short	(.L_11 - .L_10)
.L_10:
        /*0004*/ 	.word	0x0000007c


	//----- nvinfo : EIATTR_KPARAM_INFO
	.align		4
.L_11:
        /*0008*/ 	.byte	0x04, 0x17
        /*000a*/ 	.short	(.L_13 - .L_12)
.L_12:
        /*000c*/ 	.word	0x00000000
        /*0010*/ 	.short	0x0008
        /*0012*/ 	.short	0x003c
        /*0014*/ 	.byte	0x00, 0xf0, 0x11, 0x00


	//----- nvinfo : EIATTR_KPARAM_INFO
	.align		4
.L_13:
        /*0018*/ 	.byte	0x04, 0x17
        /*001a*/ 	.short	(.L_15 - .L_14)
.L_14:
        /*001c*/ 	.word	0x00000000
        /*0020*/ 	.short	0x0007
        /*0022*/ 	.short	0x0038
        /*0024*/ 	.byte	0x00, 0xf0, 0x11, 0x00


	//----- nvinfo : EIATTR_KPARAM_INFO
	.align		4
.L_15:
        /*0028*/ 	.byte	0x04, 0x17
        /*002a*/ 	.short	(.L_17 - .L_16)
.L_16:
        /*002c*/ 	.word	0x00000000
        /*0030*/ 	.short	0x0006
        /*0032*/ 	.short	0x0030
        /*0034*/ 	.byte	0x00, 0xf4, 0x21, 0x00


	//----- nvinfo : EIATTR_KPARAM_INFO
	.align		4
.L_17:
        /*0038*/ 	.byte	0x04, 0x17
        /*003a*/ 	.short	(.L_19 - .L_18)
.L_18:
        /*003c*/ 	.word	0x00000000
        /*0040*/ 	.short	0x0005
        /*0042*/ 	.short	0x0028
        /*0044*/ 	.byte	0x00, 0xf4, 0x21, 0x00


	//----- nvinfo : EIATTR_KPARAM_INFO
	.align		4
.L_19:
        /*0048*/ 	.byte	0x04, 0x17
        /*004a*/ 	.short	(.L_21 - .L_20)
.L_20:
        /*004c*/ 	.word	0x00000000
        /*0050*/ 	.short	0x0004
        /*0052*/ 	.short	0x0020
        /*0054*/ 	.byte	0x00, 0xf4, 0x21, 0x00


	//----- nvinfo : EIATTR_KPARAM_INFO
	.align		4
.L_21:
        /*0058*/ 	.byte	0x04, 0x17
        /*005a*/ 	.short	(.L_23 - .L_22)
.L_22:
        /*005c*/ 	.word	0x00000000
        /*0060*/ 	.short	0x0003
        /*0062*/ 	.short	0x0018
        /*0064*/ 	.byte	0x00, 0xf4, 0x21, 0x00


	//----- nvinfo : EIATTR_KPARAM_INFO
	.align		4
.L_23:
        /*0068*/ 	.byte	0x04, 0x17
        /*006a*/ 	.short	(.L_25 - .L_24)
.L_24:
        /*006c*/ 	.word	0x00000000
        /*0070*/ 	.short	0x0002
        /*0072*/ 	.short	0x0010
        /*0074*/ 	.byte	0x00, 0xf4, 0x21, 0x00


	//----- nvinfo : EIATTR_KPARAM_INFO
	.align		4
.L_25:
        /*0078*/ 	.byte	0x04, 0x17
        /*007a*/ 	.short	(.L_27 - .L_26)
.L_26:
        /*007c*/ 	.word	0x00000000
        /*0080*/ 	.short	0x0001
        /*0082*/ 	.short	0x0008
        /*0084*/ 	.byte	0x00, 0xf4, 0x21, 0x00


	//----- nvinfo : EIATTR_KPARAM_INFO
	.align		4
.L_27:
        /*0088*/ 	.byte	0x04, 0x17
        /*008a*/ 	.short	(.L_29 - .L_28)
.L_28:
        /*008c*/ 	.word	0x00000000
        /*0090*/ 	.short	0x0000
        /*0092*/ 	.short	0x0000
        /*0094*/ 	.byte	0x00, 0xf4, 0x21, 0x00


	//----- nvinfo : EIATTR_SPARSE_MMA_MASK
	.align		4
.L_29:
        /*0098*/ 	.byte	0x03, 0x50
        /*009a*/ 	.short	0x0000


	//----- nvinfo : EIATTR_MAXREG_COUNT
	.align		4
        /*009c*/ 	.byte	0x03, 0x1b
        /*009e*/ 	.short	0x00ff


	//----- nvinfo : EIATTR_EXIT_INSTR_OFFSETS
	.align		4
        /*00a0*/ 	.byte	0x04, 0x1c
        /*00a2*/ 	.short	(.L_31 - .L_30)


	//   ....[0]....
.L_30:
        /*00a4*/ 	.word	0x000006f0


	//   ....[1]....
        /*00a8*/ 	.word	0x000007c0


	//----- nvinfo : EIATTR_REQNTID
	.align		4
.L_31:
        /*00ac*/ 	.byte	0x04, 0x10
        /*00ae*/ 	.short	(.L_33 - .L_32)
.L_32:
        /*00b0*/ 	.word	0x00000080
        /*00b4*/ 	.word	0x00000001
        /*00b8*/ 	.word	0x00000001


	//----- nvinfo : EIATTR_CBANK_PARAM_SIZE
	.align		4
.L_33:
        /*00bc*/ 	.byte	0x03, 0x19
        /*00be*/ 	.short	0x0040


	//----- nvinfo : EIATTR_PARAM_CBANK
	.align		4
        /*00c0*/ 	.byte	0x04, 0x0a
        /*00c2*/ 	.short	(.L_35 - .L_34)
	.align		4
.L_34:
        /*00c4*/ 	.word	index@(.nv.constant0.triton_poi_fused__native_batch_norm_legit_no_training_add_leaky_relu_20)
        /*00c8*/ 	.short	0x0210
        /*00ca*/ 	.short	0x0040


	//----- nvinfo : EIATTR_SW_WAR
	.align		4
.L_35:
        /*00cc*/ 	.byte	0x04, 0x36
        /*00ce*/ 	.short	(.L_37 - .L_36)
.L_36:
        /*00d0*/ 	.word	0x00000008
.L_37:


//--------------------- .nv.callgraph             --------------------------
	.section	.nv.callgraph,"",@"SHT_CUDA_CALLGRAPH"
	.align	4
	.sectionentsize	8
	.align		4
        /*0000*/ 	.word	0x00000000
	.align		4
        /*0004*/ 	.word	0xffffffff
	.align		4
        /*0008*/ 	.word	0x00000000
	.align		4
        /*000c*/ 	.word	0xfffffffe
	.align		4
        /*0010*/ 	.word	0x00000000
	.align		4
        /*0014*/ 	.word	0xfffffffd
	.align		4
        /*0018*/ 	.word	0x00000000
	.align		4
        /*001c*/ 	.word	0xfffffffc


//--------------------- .nv.constant4             --------------------------
	.section	.nv.constant4,"a",@progbits
	.align	8
	.align		8
.nv.constant4:
        /*0000*/ 	.dword	_$_str
	.align		8
        /*0008*/ 	.dword	_$_str_$_2


//--------------------- .text.triton_poi_fused__native_batch_norm_legit_no_training_add_leaky_relu_20 --------------------------
	.section	.text.triton_poi_fused__native_batch_norm_legit_no_training_add_leaky_relu_20,"ax",@progbits
	.sectionflags	@"SHF_BARRIERS=1"
	.align	128
        .global         triton_poi_fused__native_batch_norm_legit_no_training_add_leaky_relu_20
        .type           triton_poi_fused__native_batch_norm_legit_no_training_add_leaky_relu_20,@function
        .size           triton_poi_fused__native_batch_norm_legit_no_training_add_leaky_relu_20,(.L_x_1 - triton_poi_fused__native_batch_norm_legit_no_training_add_leaky_relu_20)
        .other          triton_poi_fused__native_batch_norm_legit_no_training_add_leaky_relu_20,@"STO_CUDA_ENTRY STV_DEFAULT"
triton_poi_fused__native_batch_norm_legit_no_training_add_leaky_relu_20:
.text.triton_poi_fused__native_batch_norm_legit_no_training_add_leaky_relu_20:
[----:B------:R-:W0:Y:S01]  /*0000*/  LDC R1, c[0x0][0x28] ;  /* 0x00000a00ff017b82 */ /* 0x000e220000000800 */
[----:B------:R-:W1:Y:S07]  /*0010*/  S2R R3, SR_CTAID.X ;  /* 0x0000000000037919 */ /* 0x000e6e0000002500 */
[----:B------:R-:W2:Y:S01]  /*0020*/  LDC.64 R12, c[0x0][0x220] ;  /* 0x00008800ff0c7b82 */ /* 0x000ea20000000a00 */
[----:B------:R-:W-:Y:S01]  /*0030*/  CS2R R6, SRZ ;  /* 0x0000000000067805 */ /* 0x000fe2000001ff00 */
[----:B------:R-:W-:Y:S01]  /*0040*/  ULDC.64 UR6, c[0x0][0x208] ;  /* 0x0000820000067ab9 */ /* 0x000fe20000000a00 */
[----:B------:R-:W3:Y:S01]  /*0050*/  S2R R0, SR_TID.X ;  /* 0x0000000000007919 */ /* 0x000ee20000002100 */
[----:B------:R-:W4:Y:S04]  /*0060*/  S2R R5, SR_CTAID.Y ;  /* 0x0000000000057919 */ /* 0x000f280000002600 */
[----:B------:R-:W5:Y:S08]  /*0070*/  LDC.64 R16, c[0x0][0x210] ;  /* 0x00008400ff107b82 */ /* 0x000f700000000a00 */
[----:B------:R-:W4:Y:S08]  /*0080*/  LDC.64 R26, c[0x0][0x218] ;  /* 0x00008600ff1a7b82 */ /* 0x000f300000000a00 */
[----:B------:R-:W5:Y:S01]  /*0090*/  LDC.64 R22, c[0x0][0x228] ;  /* 0x00008a00ff167b82 */ /* 0x000f620000000a00 */
[----:B-1----:R-:W-:-:S07]  /*00a0*/  IMAD.SHL.U32 R3, R3, 0x2, RZ ;  /* 0x0000000203037824 */ /* 0x002fce00078e00ff */
[----:B------:R-:W1:Y:S01]  /*00b0*/  LDC.64 R8, c[0x0][0x230] ;  /* 0x00008c00ff087b82 */ /* 0x000e620000000a00 */
[C---:B--2---:R-:W-:Y:S01]  /*00c0*/  IMAD.WIDE R12, R3.reuse, 0x4, R12 ;  /* 0x00000004030c7825 */ /* 0x044fe200078e020c */
[----:B------:R-:W-:-:S13]  /*00d0*/  ISETP.GE.AND P2, PT, R3, 0x100, PT ;  /* 0x000001000300780c */ /* 0x000fda0003f46270 */
[----:B------:R2:W5:Y:S01]  /*00e0*/  @!P2 LDG.E.EL.64 R6, desc[UR6][R12.64] ;  /* 0x000000060c06a981 */ /* 0x000562000c2e1b00 */
[----:B---3--:R-:W-:Y:S02]  /*00f0*/  LOP3.LUT R2, R0, 0x7f, RZ, 0xc0, !PT ;  /* 0x0000007f00027812 */ /* 0x008fe400078ec0ff */
[----:B------:R-:W-:Y:S01]  /*0100*/  CS2R R10, SRZ ;  /* 0x00000000000a7805 */ /* 0x000fe2000001ff00 */
[----:B0---4-:R-:W-:Y:S01]  /*0110*/  IMAD.WIDE R26, R3, 0x4, R26 ;  /* 0x00000004031a7825 */ /* 0x011fe200078e021a */
[----:B------:R-:W-:-:S04]  /*0120*/  PRMT R4, R2, 0x6540, R5 ;  /* 0x0000654002047816 */ /* 0x000fc80000000005 */
[----:B------:R-:W3:Y:S01]  /*0130*/  @!P2 LDG.E.EL.64 R10, desc[UR6][R26.64] ;  /* 0x000000061a0aa981 */ /* 0x000ee2000c2e1b00 */
[C---:B------:R-:W-:Y:S02]  /*0140*/  LOP3.LUT R14, R4.reuse, 0x80, RZ, 0xfc, !PT ;  /* 0x00000080040e7812 */ /* 0x040fe400078efcff */
[----:B--2---:R-:W-:Y:S02]  /*0150*/  CS2R R12, SRZ ;  /* 0x00000000000c7805 */ /* 0x004fe4000001ff00 */
[C---:B------:R-:W-:Y:S01]  /*0160*/  ISETP.LT.AND P0, PT, R4.reuse, 0x100, !P2 ;  /* 0x000001000400780c */ /* 0x040fe20005701270 */
[----:B------:R-:W-:Y:S01]  /*0170*/  IMAD R4, R4, 0x100, R3 ;  /* 0x0000010004047824 */ /* 0x000fe200078e0203 */
[C---:B------:R-:W-:Y:S02]  /*0180*/  ISETP.LT.AND P1, PT, R14.reuse, 0x100, !P2 ;  /* 0x000001000e00780c */ /* 0x040fe40005721270 */
[----:B------:R-:W-:Y:S02]  /*0190*/  LEA R25, R14, R3, 0x8 ;  /* 0x000000030e197211 */ /* 0x000fe400078e40ff */
[----:B------:R-:W-:Y:S01]  /*01a0*/  CS2R R14, SRZ ;  /* 0x00000000000e7805 */ /* 0x000fe2000001ff00 */
[----:B-----5:R-:W-:-:S04]  /*01b0*/  IMAD.WIDE R28, R4, 0x4, R16 ;  /* 0x00000004041c7825 */ /* 0x020fc800078e0210 */
[----:B------:R-:W-:Y:S02]  /*01c0*/  IMAD.WIDE R16, R25, 0x4, R16 ;  /* 0x0000000419107825 */ /* 0x000fe400078e0210 */
[----:B------:R-:W3:Y:S04]  /*01d0*/  @P0 LDG.E.64 R12, desc[UR6][R28.64] ;  /* 0x000000061c0c0981 */ /* 0x000ee8000c1e1b00 */
[----:B------:R0:W2:Y:S01]  /*01e0*/  @P1 LDG.E.64 R14, desc[UR6][R16.64] ;  /* 0x00000006100e1981 */ /* 0x0000a2000c1e1b00 */
[----:B------:R-:W-:Y:S02]  /*01f0*/  CS2R R18, SRZ ;  /* 0x0000000000127805 */ /* 0x000fe4000001ff00 */
[----:B------:R-:W-:Y:S01]  /*0200*/  CS2R R20, SRZ ;  /* 0x0000000000147805 */ /* 0x000fe2000001ff00 */
[----:B------:R-:W-:-:S04]  /*0210*/  IMAD.WIDE R22, R3, 0x4, R22 ;  /* 0x0000000403167825 */ /* 0x000fc800078e0216 */
[----:B-1----:R-:W-:Y:S01]  /*0220*/  IMAD.WIDE R8, R3, 0x4, R8 ;  /* 0x0000000403087825 */ /* 0x002fe200078e0208 */
[----:B------:R-:W4:Y:S01]  /*0230*/  @!P2 LDG.E.EL.64 R18, desc[UR6][R22.64] ;  /* 0x000000061612a981 */ /* 0x000f22000c2e1b00 */
[----:B0-----:R-:W0:Y:S03]  /*0240*/  LDC.64 R16, c[0x0][0x238] ;  /* 0x00008e00ff107b82 */ /* 0x001e260000000a00 */
[----:B------:R1:W4:Y:S01]  /*0250*/  @!P2 LDG.E.EL.64 R20, desc[UR6][R8.64] ;  /* 0x000000060814a981 */ /* 0x000322000c2e1b00 */
[----:B------:R-:W-:Y:S01]  /*0260*/  CS2R R26, SRZ ;  /* 0x00000000001a7805 */ /* 0x000fe2000001ff00 */
[----:B0-----:R-:W-:-:S04]  /*0270*/  IMAD.WIDE R28, R4, 0x4, R16 ;  /* 0x00000004041c7825 */ /* 0x001fc800078e0210 */
[----:B------:R-:W-:Y:S01]  /*0280*/  IMAD.WIDE R24, R25, 0x4, R16 ;  /* 0x0000000419187825 */ /* 0x000fe200078e0210 */
[----:B------:R-:W-:Y:S01]  /*0290*/  CS2R R16, SRZ ;  /* 0x0000000000107805 */ /* 0x000fe2000001ff00 */
[----:B------:R-:W5:Y:S05]  /*02a0*/  @P0 LDG.E.64 R26, desc[UR6][R28.64] ;  /* 0x000000061c1a0981 */ /* 0x000f6a000c1e1b00 */
[----:B------:R-:W5:Y:S01]  /*02b0*/  @P1 LDG.E.64 R16, desc[UR6][R24.64] ;  /* 0x0000000618101981 */ /* 0x000f62000c1e1b00 */
[----:B-1----:R-:W-:Y:S01]  /*02c0*/  IMAD.MOV.U32 R9, RZ, RZ, 0x3e800000 ;  /* 0x3e800000ff097424 */ /* 0x002fe200078e00ff */
[----:B------:R-:W0:Y:S01]  /*02d0*/  S2UR UR5, SR_CgaCtaId ;  /* 0x00000000000579c3 */ /* 0x000e220000008800 */
[----:B------:R-:W-:-:S02]  /*02e0*/  UMOV UR4, 0x400 ;  /* 0x0000040000047882 */ /* 0x000fc40000000000 */
[----:B0-----:R-:W-:-:S06]  /*02f0*/  UPRMT UR4, UR5, 0x654, UR4 ;  /* 0x0000065405047896 */ /* 0x001fcc0008000004 */
[----:B------:R-:W-:Y:S01]  /*0300*/  LEA R2, R2, UR4, 0x2 ;  /* 0x0000000402027c11 */ /* 0x000fe2000f8e10ff */
[----:B------:R-:W-:Y:S01]  /*0310*/  FADD R7, R7, 9.9999997473787516356e-06 ;  /* 0x3727c5ac07077421 */ /* 0x000fe20000000000 */
[----:B------:R-:W-:-:S03]  /*0320*/  FADD R6, R6, 9.9999997473787516356e-06 ;  /* 0x3727c5ac06067421 */ /* 0x000fc60000000000 */
[----:B------:R-:W0:Y:S08]  /*0330*/  MUFU.SQRT R8, R7 ;  /* 0x0000000700087308 */ /* 0x000e300000002000 */
[----:B------:R-:W1:Y:S01]  /*0340*/  MUFU.SQRT R22, R6 ;  /* 0x0000000600167308 */ /* 0x000e620000002000 */
[C---:B0-----:R-:W-:Y:S02]  /*0350*/  FSETP.GT.AND P1, PT, R8.reuse, 8.50705917302346158658e+37, PT ;  /* 0x7e8000000800780b */ /* 0x041fe40003f24000 */
[----:B------:R-:W-:-:S02]  /*0360*/  FSETP.GEU.AND P3, PT, R8, 1.175494350822287508e-38, PT ;  /* 0x008000000800780b */ /* 0x000fc40003f6e000 */
[C---:B-1----:R-:W-:Y:S02]  /*0370*/  FSETP.GT.AND P0, PT, R22.reuse, 8.50705917302346158658e+37, PT ;  /* 0x7e8000001600780b */ /* 0x042fe40003f04000 */
[----:B------:R-:W-:-:S07]  /*0380*/  FSETP.GEU.AND P2, PT, R22, 1.175494350822287508e-38, PT ;  /* 0x008000001600780b */ /* 0x000fce0003f4e000 */
[----:B------:R-:W-:-:S04]  /*0390*/  @P1 FMUL R8, R8, 0.25 ;  /* 0x3e80000008081820 */ /* 0x000fc80000400000 */
[----:B------:R-:W-:Y:S01]  /*03a0*/  @!P3 FMUL R8, R8, 16777216 ;  /* 0x4b8000000808b820 */ /* 0x000fe20000400000 */
[----:B------:R-:W-:-:S04]  /*03b0*/  @P0 FMUL R22, R22, 0.25 ;  /* 0x3e80000016160820 */ /* 0x000fc80000400000 */
[----:B------:R-:W-:Y:S01]  /*03c0*/  @!P2 FMUL R22, R22, 16777216 ;  /* 0x4b8000001616a820 */ /* 0x000fe20000400000 */
[----:B------:R-:W0:Y:S01]  /*03d0*/  MUFU.RCP R8, R8 ;  /* 0x0000000800087308 */ /* 0x000e220000001000 */
[----:B------:R-:W-:-:S07]  /*03e0*/  FSEL R7, R9, 1, P0 ;  /* 0x3f80000009077808 */ /* 0x000fce0000000000 */
[----:B------:R-:W1:Y:S01]  /*03f0*/  MUFU.RCP R4, R22 ;  /* 0x0000001600047308 */ /* 0x000e620000001000 */
[----:B------:R-:W-:Y:S01]  /*0400*/  FSEL R9, R9, 1, P1 ;  /* 0x3f80000009097808 */ /* 0x000fe20000800000 */
[----:B------:R-:W-:Y:S01]  /*0410*/  @!P2 FMUL R7, R7, 16777216 ;  /* 0x4b8000000707a820 */ /* 0x000fe20000400000 */
[----:B------:R-:W-:-:S03]  /*0420*/  SHF.R.U32.HI R6, RZ, 0x6, R0 ;  /* 0x00000006ff067819 */ /* 0x000fc60000011600 */
[----:B------:R-:W-:Y:S01]  /*0430*/  @!P3 FMUL R9, R9, 16777216 ;  /* 0x4b8000000909b820 */ /* 0x000fe20000400000 */
[----:B------:R-:W-:Y:S01]  /*0440*/  SGXT.U32 R6, R6, 0x1 ;  /* 0x000000010606781a */ /* 0x000fe20000000000 */
[C---:B---3--:R-:W-:Y:S01]  /*0450*/  FADD R13, -R11.reuse, R13 ;  /* 0x0000000d0b0d7221 */ /* 0x048fe20000000100 */
[----:B--2---:R-:W-:Y:S01]  /*0460*/  FADD R15, -R11, R15 ;  /* 0x0000000f0b0f7221 */ /* 0x004fe20000000100 */
[----:B0-----:R-:W-:Y:S01]  /*0470*/  FMUL R8, R8, R9 ;  /* 0x0000000908087220 */ /* 0x001fe20000400000 */
[----:B------:R-:W-:Y:S01]  /*0480*/  FADD R9, -R10, R14 ;  /* 0x0000000e0a097221 */ /* 0x000fe20000000100 */
[----:B------:R-:W-:Y:S01]  /*0490*/  LOP3.LUT R3, R3, R6, RZ, 0xfc, !PT ;  /* 0x0000000603037212 */ /* 0x000fe200078efcff */
[----:B-1----:R-:W-:Y:S01]  /*04a0*/  FMUL R4, R4, R7 ;  /* 0x0000000704047220 */ /* 0x002fe20000400000 */
[----:B------:R-:W-:Y:S01]  /*04b0*/  FADD R7, -R10, R12 ;  /* 0x0000000c0a077221 */ /* 0x000fe20000000100 */
[C---:B------:R-:W-:Y:S01]  /*04c0*/  FMUL R6, R8.reuse, R13 ;  /* 0x0000000d08067220 */ /* 0x040fe20000400000 */
[----:B------:R-:W-:Y:S01]  /*04d0*/  FMUL R8, R8, R15 ;  /* 0x0000000f08087220 */ /* 0x000fe20000400000 */
[C---:B------:R-:W-:Y:S01]  /*04e0*/  FMUL R9, R4.reuse, R9 ;  /* 0x0000000904097220 */ /* 0x040fe20000400000 */
[----:B------:R-:W-:Y:S01]  /*04f0*/  FMUL R7, R4, R7 ;  /* 0x0000000704077220 */ /* 0x000fe20000400000 */
[-CC-:B----4-:R-:W-:Y:S01]  /*0500*/  FFMA R6, R6, R19.reuse, R21.reuse ;  /* 0x0000001306067223 */ /* 0x190fe20000000015 */
[----:B------:R-:W-:Y:S01]  /*0510*/  FFMA R10, R8, R19, R21 ;  /* 0x00000013080a7223 */ /* 0x000fe20000000015 */
[-CC-:B------:R-:W-:Y:S01]  /*0520*/  FFMA R9, R9, R18.reuse, R20.reuse ;  /* 0x0000001209097223 */ /* 0x180fe20000000014 */
[----:B------:R-:W-:-:S02]  /*0530*/  FFMA R7, R7, R18, R20 ;  /* 0x0000001207077223 */ /* 0x000fc40000000014 */
[----:B------:R-:W-:Y:S02]  /*0540*/  FSETP.GT.AND P2, PT, R6, RZ, PT ;  /* 0x000000ff0600720b */ /* 0x000fe40003f44000 */
[----:B------:R-:W-:Y:S02]  /*0550*/  FSETP.GT.AND P1, PT, R9, RZ, PT ;  /* 0x000000ff0900720b */ /* 0x000fe40003f24000 */
[----:B------:R-:W-:Y:S02]  /*0560*/  FSETP.GT.AND P3, PT, R7, RZ, PT ;  /* 0x000000ff0700720b */ /* 0x000fe40003f64000 */
[----:B------:R-:W-:Y:S02]  /*0570*/  FSETP.GT.AND P0, PT, R10, RZ, PT ;  /* 0x000000ff0a00720b */ /* 0x000fe40003f04000 */
[----:B------:R-:W-:-:S05]  /*0580*/  SHF.L.U32 R4, R0, 0x2, RZ ;  /* 0x0000000200047819 */ /* 0x000fca00000006ff */
[----:B------:R-:W-:Y:S02]  /*0590*/  @!P2 FMUL R6, R6, 0.10000000149011611938 ;  /* 0x3dcccccd0606a820 */ /* 0x000fe40000400000 */
[----:B------:R-:W-:Y:S02]  /*05a0*/  @!P1 FMUL R9, R9, 0.10000000149011611938 ;  /* 0x3dcccccd09099820 */ /* 0x000fe40000400000 */
[----:B------:R-:W-:Y:S02]  /*05b0*/  @!P3 FMUL R7, R7, 0.10000000149011611938 ;  /* 0x3dcccccd0707b820 */ /* 0x000fe40000400000 */
[----:B------:R-:W-:Y:S01]  /*05c0*/  @!P0 FMUL R10, R10, 0.10000000149011611938 ;  /* 0x3dcccccd0a0a8820 */ /* 0x000fe20000400000 */
[----:B-----5:R-:W-:Y:S01]  /*05d0*/  FADD R27, R6, R27 ;  /* 0x0000001b061b7221 */ /* 0x020fe20000000000 */
[----:B------:R-:W-:Y:S01]  /*05e0*/  FADD R26, R7, R26 ;  /* 0x0000001a071a7221 */ /* 0x000fe20000000000 */
[----:B------:R-:W-:Y:S01]  /*05f0*/  FADD R16, R9, R16 ;  /* 0x0000001009107221 */ /* 0x000fe20000000000 */
[----:B------:R-:W-:Y:S01]  /*0600*/  FADD R17, R10, R17 ;  /* 0x000000110a117221 */ /* 0x000fe20000000000 */
[----:B------:R-:W-:Y:S01]  /*0610*/  LOP3.LUT R4, R4, 0xfc, RZ, 0xc0, !PT ;  /* 0x000000fc04047812 */ /* 0x000fe200078ec0ff */
[----:B------:R0:W-:Y:S04]  /*0620*/  STS [R2+0x410], R27 ;  /* 0x0004101b02007388 */ /* 0x0001e80000000800 */
[----:B------:R0:W-:Y:S04]  /*0630*/  STS [R2], R26 ;  /* 0x0000001a02007388 */ /* 0x0001e80000000800 */
[----:B------:R0:W-:Y:S04]  /*0640*/  STS [R2+0x200], R16 ;  /* 0x0002001002007388 */ /* 0x0001e80000000800 */
[----:B------:R0:W-:Y:S01]  /*0650*/  STS [R2+0x610], R17 ;  /* 0x0006101102007388 */ /* 0x0001e20000000800 */
[----:B------:R-:W-:-:S04]  /*0660*/  PRMT R8, R4, 0x6540, R5 ;  /* 0x0000654004087816 */ /* 0x000fc80000000005 */
[----:B------:R-:W-:Y:S01]  /*0670*/  VIMNMX R4, R3, R8, !PT ;  /* 0x0000000803047248 */ /* 0x000fe20007fe0100 */
[----:B------:R-:W-:Y:S03]  /*0680*/  BAR.SYNC.DEFER_BLOCKING 0x0 ;  /* 0x0000000000007b1d */ /* 0x000fe60000010000 */
[----:B------:R-:W-:Y:S02]  /*0690*/  ISETP.GE.AND P3, PT, R4, 0x100, PT ;  /* 0x000001000400780c */ /* 0x000fe40003f66270 */
[----:B------:R-:W-:Y:S01]  /*06a0*/  SHF.R.U32.HI R4, RZ, 0x2, R0 ;  /* 0x00000002ff047819 */ /* 0x000fe20000011600 */
[----:B------:R-:W-:-:S03]  /*06b0*/  IMAD.SHL.U32 R0, R0, 0x10, RZ ;  /* 0x0000001000007824 */ /* 0x000fc600078e00ff */
[----:B------:R-:W-:Y:S02]  /*06c0*/  LOP3.LUT R4, R4, 0x10, RZ, 0xc0, !PT ;  /* 0x0000001004047812 */ /* 0x000fe400078ec0ff */
[----:B------:R-:W-:-:S04]  /*06d0*/  LOP3.LUT R5, R0, 0x7f0, RZ, 0xc0, !PT ;  /* 0x000007f000057812 */ /* 0x000fc800078ec0ff */
[----:B------:R-:W-:Y:S01]  /*06e0*/  IADD3 R4, R5, UR4, R4 ;  /* 0x0000000405047c10 */ /* 0x000fe2000fffe004 */
[----:B0-----:R-:W-:Y:S06]  /*06f0*/  @P3 EXIT ;  /* 0x000000000000394d */ /* 0x001fec0003800000 */
[----:B------:R-:W0:Y:S01]  /*0700*/  LDS.128 R4, [R4] ;  /* 0x0000000004047984 */ /* 0x000e220000000c00 */
[----:B------:R-:W-:Y:S01]  /*0710*/  SHF.R.S32.HI R9, RZ, 0x1f, R8 ;  /* 0x0000001fff097819 */ /* 0x000fe20000011408 */
[----:B------:R-:W1:Y:S03]  /*0720*/  LDC.64 R10, c[0x0][0x240] ;  /* 0x00009000ff0a7b82 */ /* 0x000e660000000a00 */
[----:B------:R-:W-:-:S04]  /*0730*/  LEA.HI R9, R9, R8, RZ, 0x6 ;  /* 0x0000000809097211 */ /* 0x000fc800078f30ff */
[C---:B------:R-:W-:Y:S01]  /*0740*/  LOP3.LUT R13, R9.reuse, 0xffffffc0, RZ, 0xc0, !PT ;  /* 0xffffffc0090d7812 */ /* 0x040fe200078ec0ff */
[----:B------:R-:W-:-:S03]  /*0750*/  IMAD.SHL.U32 R9, R9, 0x100, RZ ;  /* 0x0000010009097824 */ /* 0x000fc600078e00ff */
[----:B------:R-:W-:Y:S02]  /*0760*/  IADD3 R8, R8, -R13, RZ ;  /* 0x8000000d08087210 */ /* 0x000fe40007ffe0ff */
[----:B------:R-:W-:Y:S02]  /*0770*/  LOP3.LUT R9, R9, 0xffffc000, RZ, 0xc0, !PT ;  /* 0xffffc00009097812 */ /* 0x000fe400078ec0ff */
[----:B------:R-:W-:-:S04]  /*0780*/  LEA R8, R3, R8, 0x6 ;  /* 0x0000000803087211 */ /* 0x000fc800078e30ff */
[----:B------:R-:W-:-:S05]  /*0790*/  IADD3 R3, R8, R9, RZ ;  /* 0x0000000908037210 */ /* 0x000fca0007ffe0ff */
[----:B-1----:R-:W-:-:S05]  /*07a0*/  IMAD.WIDE R2, R3, 0x4, R10 ;  /* 0x0000000403027825 */ /* 0x002fca00078e020a */
[----:B0-----:R-:W-:Y:S01]  /*07b0*/  STG.E.128 desc[UR6][R2.64], R4 ;  /* 0x0000000402007986 */ /* 0x001fe2000c101d06 */
[----:B------:R-:W-:Y:S05]  /*07c0*/  EXIT ;  /* 0x000000000000794d */ /* 0x000fea0003800000 */
.L_x_0:
[----:B------:R-:W-:-:S00]  /*07d0*/  BRA `(.L_x_0) ;  /* 0xfffffffc00fc7947 */ /* 0x000fc0000383ffff */
[----:B------:R-:W-:-:S00]  /*07e0*/  NOP ;  /* 0x0000000000007918 */ /* 0x000fc00000000000 */
        /* <DEDUP_REMOVED lines=9> */
.L_x_1:


//--------------------- .nv.global.init           --------------------------
	.section	.nv.global.init,"aw",@progbits
.nv.global.init:
	.type		_$_str,@object
	.size		_$_str,(_$_str_$_2 - _$_str)
_$_str:
        /*0000*/ 	.byte	0x5f, 0x5f, 0x43, 0x55, 0x44, 0x41, 0x5f, 0x46, 0x54, 0x5a, 0x00
	.type		_$_str_$_2,@object
	.size		_$_str_$_2,(.L_1 - _$_str_$_2)
_$_str_$_2:
        /*000b*/ 	.byte	0x5f, 0x5f, 0x43, 0x55, 0x44, 0x41, 0x5f, 0x50, 0x52, 0x45, 0x43, 0x5f, 0x53, 0x51, 0x52, 0x54
        /*001b*/ 	.byte	0x00
.L_1:


//--------------------- .nv.shared.triton_poi_fused__native_batch_norm_legit_no_training_add_leaky_relu_20 --------------------------
	.section	.nv.shared.triton_poi_fused__native_batch_norm_legit_no_training_add_leaky_relu_20,"aw",@nobits
	.sectionflags	@""
	.align	16
	.zero		1024


//--------------------- .nv.constant0.triton_poi_fused__native_batch_norm_legit_no_training_add_leaky_relu_20 --------------------------
	.section	.nv.constant0.triton_poi_fused__native_batch_norm_legit_no_training_add_leaky_relu_20,"a",@progbits
	.sectionflags	@""
	.align	4
.nv.constant0.triton_poi_fused__native_batch_norm_legit_no_training_add_leaky_relu_20:
	.zero		592
